//
// Generated by NVIDIA NVVM Compiler
//
// Compiler Build ID: CL-36424714
// Cuda compilation tools, release 13.0, V13.0.88
// Based on NVVM 20.0.0
//

.version 9.0
.target sm_100
.address_size 64

	// .globl	_Z9maxKernelPKfPffi

.visible .entry _Z9maxKernelPKfPffi(
	.param .u64 .ptr .align 1 _Z9maxKernelPKfPffi_param_0,
	.param .u64 .ptr .align 1 _Z9maxKernelPKfPffi_param_1,
	.param .f32 _Z9maxKernelPKfPffi_param_2,
	.param .u32 _Z9maxKernelPKfPffi_param_3
)
{
	.reg .pred 	%p<3>;
	.reg .b32 	%r<6>;
	.reg .b32 	%f<4>;
	.reg .b64 	%rd<8>;

	ld.param.u64 	%rd1, [_Z9maxKernelPKfPffi_param_0];
	ld.param.u64 	%rd2, [_Z9maxKernelPKfPffi_param_1];
	ld.param.f32 	%f1, [_Z9maxKernelPKfPffi_param_2];
	ld.param.u32 	%r2, [_Z9maxKernelPKfPffi_param_3];
	mov.u32 	%r3, %ctaid.x;
	mov.u32 	%r4, %ntid.x;
	mov.u32 	%r5, %tid.x;
	mad.lo.s32 	%r1, %r3, %r4, %r5;
	setp.ge.s32 	%p1, %r1, %r2;
	@%p1 bra 	$L__BB0_2;
	cvta.to.global.u64 	%rd3, %rd1;
	cvta.to.global.u64 	%rd4, %rd2;
	mul.wide.s32 	%rd5, %r1, 4;
	add.s64 	%rd6, %rd3, %rd5;
	ld.global.f32 	%f2, [%rd6];
	setp.gt.f32 	%p2, %f2, %f1;
	selp.f32 	%f3, %f2, %f1, %p2;
	add.s64 	%rd7, %rd4, %rd5;
	st.global.f32 	[%rd7], %f3;
$L__BB0_2:
	ret;

}


// ===== COMPILED SASS (sm_100) =====

	.target	sm_100

	.elftype	@"ET_EXEC"


//--------------------- .note.nv.tkinfo           --------------------------
	.section	.note.nv.tkinfo,"",@"SHT_NOTE"
	.sectionflags	@"SHF_NOTE_NV_TKINFO"
	.tkinfo
        /*0018*/ 	.word	0x00000002
        /*0030*/ 	.string	""
        /*0030*/ 	.string	"ptxas"
        /*0030*/ 	.string	"Cuda compilation tools, release 13.0, V13.0.88"
        /*0030*/ 	.string	"Build cuda_13.0.r13.0/compiler.36424714_0"
        /*0030*/ 	.string	"-arch sm_100 -m 64 "



//--------------------- .note.nv.cuinfo           --------------------------
	.section	.note.nv.cuinfo,"",@"SHT_NOTE"
	.sectionflags	@"SHF_NOTE_NV_CUINFO"
        /*0018*/ 	.short	0x0002
        /*001a*/ 	.short	0x0064
        /*001c*/ 	.short	0x0082
	.zero		2


//--------------------- .nv.info                  --------------------------
	.section	.nv.info,"",@"SHT_CUDA_INFO"
	.align	4


	//----- nvinfo : EIATTR_REGCOUNT
	.align		4
        /*0000*/ 	.byte	0x04, 0x2f
        /*0002*/ 	.short	(.L_1 - .L_0)
	.align		4
.L_0:
        /*0004*/ 	.word	index@(_Z9maxKernelPKfPffi)
        /*0008*/ 	.word	0x0000000a


	//----- nvinfo : EIATTR_FRAME_SIZE
	.align		4
.L_1:
        /*000c*/ 	.byte	0x04, 0x11
        /*000e*/ 	.short	(.L_3 - .L_2)
	.align		4
.L_2:
        /*0010*/ 	.word	index@(_Z9maxKernelPKfPffi)
        /*0014*/ 	.word	0x00000000


	//----- nvinfo : EIATTR_MIN_STACK_SIZE
	.align		4
.L_3:
        /*0018*/ 	.byte	0x04, 0x12
        /*001a*/ 	.short	(.L_5 - .L_4)
	.align		4
.L_4:
        /*001c*/ 	.word	index@(_Z9maxKernelPKfPffi)
        /*0020*/ 	.word	0x00000000
.L_5:


//--------------------- .nv.compat                --------------------------
	.section	.nv.compat,"",@"SHT_CUDA_COMPAT_INFO"
	.align	4
        /*0000*/ 	.byte	0x02, 0x09, 0x00, 0x00, 0x02, 0x02, 0x01, 0x00, 0x02, 0x05, 0x05, 0x00, 0x03, 0x07, 0x01, 0x01
        /*0010*/ 	.byte	0x02, 0x03, 0x00, 0x00, 0x02, 0x06, 0x01, 0x00, 0x04, 0x0b, 0x08, 0x00, 0x09, 0x00, 0x00, 0x00
        /*0020*/ 	.byte	0x00, 0x00, 0x00, 0x00


//--------------------- .nv.info._Z9maxKernelPKfPffi --------------------------
	.section	.nv.info._Z9maxKernelPKfPffi,"",@"SHT_CUDA_INFO"
	.sectionflags	@""
	.align	4


	//----- nvinfo : EIATTR_CUDA_API_VERSION
	.align		4
        /*0000*/ 	.byte	0x04, 0x37
        /*0002*/ 	.short	(.L_7 - .L_6)
.L_6:
        /*0004*/ 	.word	0x00000082


	//----- nvinfo : EIATTR_KPARAM_INFO
	.align		4
.L_7:
        /*0008*/ 	.byte	0x04, 0x17
        /*000a*/ 	.short	(.L_9 - .L_8)
.L_8:
        /*000c*/ 	.word	0x00000000
        /*0010*/ 	.short	0x0003
        /*0012*/ 	.short	0x0014
        /*0014*/ 	.byte	0x00, 0xf0, 0x11, 0x00


	//----- nvinfo : EIATTR_KPARAM_INFO
	.align		4
.L_9:
        /*0018*/ 	.byte	0x04, 0x17
        /*001a*/ 	.short	(.L_11 - .L_10)
.L_10:
        /*001c*/ 	.word	0x00000000
        /*0020*/ 	.short	0x0002
        /*0022*/ 	.short	0x0010
        /*0024*/ 	.byte	0x00, 0xf0, 0x11, 0x00


	//----- nvinfo : EIATTR_KPARAM_INFO
	.align		4
.L_11:
        /*0028*/ 	.byte	0x04, 0x17
        /*002a*/ 	.short	(.L_13 - .L_12)
.L_12:
        /*002c*/ 	.word	0x00000000
        /*0030*/ 	.short	0x0001
        /*0032*/ 	.short	0x0008
        /*0034*/ 	.byte	0x00, 0xf5, 0x21, 0x00


	//----- nvinfo : EIATTR_KPARAM_INFO
	.align		4
.L_13:
        /*0038*/ 	.byte	0x04, 0x17
        /*003a*/ 	.short	(.L_15 - .L_14)
.L_14:
        /*003c*/ 	.word	0x00000000
        /*0040*/ 	.short	0x0000
        /*0042*/ 	.short	0x0000
        /*0044*/ 	.byte	0x00, 0xf5, 0x21, 0x00


	//----- nvinfo : EIATTR_SPARSE_MMA_MASK
	.align		4
.L_15:
        /*0048*/ 	.byte	0x03, 0x50
        /*004a*/ 	.short	0x0000


	//----- nvinfo : EIATTR_MAXREG_COUNT
	.align		4
        /*004c*/ 	.byte	0x03, 0x1b
        /*004e*/ 	.short	0x00ff


	//----- nvinfo : EIATTR_MERCURY_ISA_VERSION
	.align		4
        /*0050*/ 	.byte	0x03, 0x5f
        /*0052*/ 	.short	0x0101


	//----- nvinfo : EIATTR_VRC_CTA_INIT_COUNT
	.align		4
        /*0054*/ 	.byte	0x02, 0x4a
	.zero		1
	.zero		1


	//----- nvinfo : EIATTR_EXIT_INSTR_OFFSETS
	.align		4
        /*0058*/ 	.byte	0x04, 0x1c
        /*005a*/ 	.short	(.L_17 - .L_16)


	//   ....[0]....
.L_16:
        /*005c*/ 	.word	0x00000070


	//   ....[1]....
        /*0060*/ 	.word	0x00000120


	//----- nvinfo : EIATTR_CBANK_PARAM_SIZE
	.align		4
.L_17:
        /*0064*/ 	.byte	0x03, 0x19
        /*0066*/ 	.short	0x0018


	//----- nvinfo : EIATTR_PARAM_CBANK
	.align		4
        /*0068*/ 	.byte	0x04, 0x0a
        /*006a*/ 	.short	(.L_19 - .L_18)
	.align		4
.L_18:
        /*006c*/ 	.word	index@(.nv.constant0._Z9maxKernelPKfPffi)
        /*0070*/ 	.short	0x0380
        /*0072*/ 	.short	0x0018


	//----- nvinfo : EIATTR_SW_WAR
	.align		4
.L_19:
        /*0074*/ 	.byte	0x04, 0x36
        /*0076*/ 	.short	(.L_21 - .L_20)
.L_20:
        /*0078*/ 	.word	0x00000008
.L_21:


//--------------------- .nv.callgraph             --------------------------
	.section	.nv.callgraph,"",@"SHT_CUDA_CALLGRAPH"
	.align	4
	.sectionentsize	8
	.align		4
        /*0000*/ 	.word	0x00000000
	.align		4
        /*0004*/ 	.word	0xffffffff
	.align		4
        /*0008*/ 	.word	0x00000000
	.align		4
        /*000c*/ 	.word	0xfffffffe
	.align		4
        /*0010*/ 	.word	0x00000000
	.align		4
        /*0014*/ 	.word	0xfffffffd
	.align		4
        /*0018*/ 	.word	0x00000000
	.align		4
        /*001c*/ 	.word	0xfffffffc


//--------------------- .text._Z9maxKernelPKfPffi --------------------------
	.section	.text._Z9maxKernelPKfPffi,"ax",@progbits
	.align	128
        .global         _Z9maxKernelPKfPffi
        .type           _Z9maxKernelPKfPffi,@function
        .size           _Z9maxKernelPKfPffi,(.L_x_1 - _Z9maxKernelPKfPffi)
        .other          _Z9maxKernelPKfPffi,@"STO_CUDA_ENTRY STV_DEFAULT"
_Z9maxKernelPKfPffi:
.text._Z9maxKernelPKfPffi:
[----:B------:R-:W-:Y:S01]  /*0000*/  LDC R1, c[0x0][0x37c] ;  /* 0x0000df00ff017b82 */ /* 0x000fe20000000800 */
[----:B------:R-:W0:Y:S07]  /*0010*/  S2R R0, SR_TID.X ;  /* 0x0000000000007919 */ /* 0x000e2e0000002100 */
[----:B------:R-:W0:Y:S01]  /*0020*/  S2UR UR4, SR_CTAID.X ;  /* 0x00000000000479c3 */ /* 0x000e220000002500 */
[----:B------:R-:W1:Y:S07]  /*0030*/  LDCU UR5, c[0x0][0x394] ;  /* 0x00007280ff0577ac */ /* 0x000e6e0008000800 */
[----:B------:R-:W0:Y:S02]  /*0040*/  LDC R7, c[0x0][0x360] ;  /* 0x0000d800ff077b82 */ /* 0x000e240000000800 */
[----:B0-----:R-:W-:-:S05]  /*0050*/  IMAD R7, R7, UR4, R0 ;  /* 0x0000000407077c24 */ /* 0x001fca000f8e0200 */
[----:B-1----:R-:W-:-:S13]  /*0060*/  ISETP.GE.AND P0, PT, R7, UR5, PT ;  /* 0x0000000507007c0c */ /* 0x002fda000bf06270 */
[----:B------:R-:W-:Y:S05]  /*0070*/  @P0 EXIT ;  /* 0x000000000000094d */ /* 0x000fea0003800000 */
[----:B------:R-:W0:Y:S01]  /*0080*/  LDC.64 R2, c[0x0][0x380] ;  /* 0x0000e000ff027b82 */ /* 0x000e220000000a00 */
[----:B------:R-:W1:Y:S01]  /*0090*/  LDCU.64 UR4, c[0x0][0x358] ;  /* 0x00006b00ff0477ac */ /* 0x000e620008000a00 */
[----:B------:R-:W2:Y:S06]  /*00a0*/  LDCU UR6, c[0x0][0x390] ;  /* 0x00007200ff0677ac */ /* 0x000eac0008000800 */
[----:B------:R-:W3:Y:S01]  /*00b0*/  LDC.64 R4, c[0x0][0x388] ;  /* 0x0000e200ff047b82 */ /* 0x000ee20000000a00 */
[----:B0-----:R-:W-:-:S06]  /*00c0*/  IMAD.WIDE R2, R7, 0x4, R2 ;  /* 0x0000000407027825 */ /* 0x001fcc00078e0202 */
[----:B-1----:R-:W2:Y:S01]  /*00d0*/  LDG.E R2, desc[UR4][R2.64] ;  /* 0x0000000402027981 */ /* 0x002ea2000c1e1900 */
[----:B---3--:R-:W-:Y:S01]  /*00e0*/  IMAD.WIDE R4, R7, 0x4, R4 ;  /* 0x0000000407047825 */ /* 0x008fe200078e0204 */
[----:B--2---:R-:W-:-:S04]  /*00f0*/  FSETP.GT.AND P0, PT, R2, UR6, PT ;  /* 0x0000000602007c0b */ /* 0x004fc8000bf04000 */
[----:B------:R-:W-:-:S05]  /*0100*/  FSEL R7, R2, UR6, P0 ;  /* 0x0000000602077c08 */ /* 0x000fca0008000000 */
[----:B------:R-:W-:Y:S01]  /*0110*/  STG.E desc[UR4][R4.64], R7 ;  /* 0x0000000704007986 */ /* 0x000fe2000c101904 */
[----:B------:R-:W-:Y:S05]  /*0120*/  EXIT ;  /* 0x000000000000794d */ /* 0x000fea0003800000 */
.L_x_0:
[----:B------:R-:W-:-:S00]  /*0130*/  BRA `(.L_x_0) ;  /* 0xfffffffc00fc7947 */ /* 0x000fc0000383ffff */
[----:B------:R-:W-:-:S00]  /*0140*/  NOP ;  /* 0x0000000000007918 */ /* 0x000fc00000000000 */
        /* <DEDUP_REMOVED lines=11> */
.L_x_1:


//--------------------- .nv.shared.reserved.0     --------------------------
	.section	.nv.shared.reserved.0,"aw",@nobits
	.weak		__nv_reservedSMEM_offset_0_alias
	.size		__nv_reservedSMEM_offset_0_alias, 0, 64
	.other		__nv_reservedSMEM_offset_0_alias,@"STO_CUDA_RESERVED_SHARED STV_DEFAULT"
__nv_reservedSMEM_offset_0_alias:
	.zero		0
	.zero		64


//--------------------- .nv.constant0._Z9maxKernelPKfPffi --------------------------
	.section	.nv.constant0._Z9maxKernelPKfPffi,"a",@progbits
	.sectionflags	@""
	.align	4
.nv.constant0._Z9maxKernelPKfPffi:
	.zero		920


//--------------------- SYMBOLS --------------------------

	.type		.nv.reservedSmem.offset0,@object
	.size		.nv.reservedSmem.offset0,0x4
